//
// Generated by NVIDIA NVVM Compiler
//
// Compiler Build ID: CL-36424714
// Cuda compilation tools, release 13.0, V13.0.88
// Based on NVVM 20.0.0
//

.version 9.0
.target sm_100
.address_size 64

	// .globl	_Z11applyKernelPKfPfiii

.visible .entry _Z11applyKernelPKfPfiii(
	.param .u64 .ptr .align 1 _Z11applyKernelPKfPfiii_param_0,
	.param .u64 .ptr .align 1 _Z11applyKernelPKfPfiii_param_1,
	.param .u32 _Z11applyKernelPKfPfiii_param_2,
	.param .u32 _Z11applyKernelPKfPfiii_param_3,
	.param .u32 _Z11applyKernelPKfPfiii_param_4
)
{
	.reg .pred 	%p<10>;
	.reg .b32 	%r<50>;
	.reg .b32 	%f<58>;
	.reg .b64 	%rd<37>;

	ld.param.u64 	%rd4, [_Z11applyKernelPKfPfiii_param_0];
	ld.param.u64 	%rd5, [_Z11applyKernelPKfPfiii_param_1];
	ld.param.u32 	%r23, [_Z11applyKernelPKfPfiii_param_2];
	ld.param.u32 	%r21, [_Z11applyKernelPKfPfiii_param_3];
	ld.param.u32 	%r22, [_Z11applyKernelPKfPfiii_param_4];
	cvta.to.global.u64 	%rd1, %rd5;
	cvta.to.global.u64 	%rd2, %rd4;
	mov.u32 	%r25, %ctaid.x;
	mov.u32 	%r26, %ntid.x;
	mov.u32 	%r27, %tid.x;
	mad.lo.s32 	%r1, %r25, %r26, %r27;
	mov.u32 	%r28, %ctaid.y;
	mov.u32 	%r29, %ntid.y;
	mov.u32 	%r30, %tid.y;
	mad.lo.s32 	%r31, %r28, %r29, %r30;
	add.s32 	%r32, %r23, -2;
	add.s32 	%r3, %r21, -2;
	setp.ge.s32 	%p1, %r1, %r3;
	setp.ge.s32 	%p2, %r31, %r32;
	or.pred  	%p3, %p1, %p2;
	setp.lt.s32 	%p4, %r22, 1;
	or.pred  	%p5, %p3, %p4;
	@%p5 bra 	$L__BB0_6;
	mad.lo.s32 	%r34, %r21, %r31, %r1;
	mul.lo.s32 	%r4, %r34, %r22;
	add.s32 	%r35, %r34, %r21;
	mul.lo.s32 	%r5, %r35, %r22;
	add.s32 	%r36, %r35, %r21;
	mul.lo.s32 	%r6, %r36, %r22;
	mad.lo.s32 	%r37, %r3, %r31, %r1;
	mul.lo.s32 	%r7, %r37, %r22;
	setp.eq.s32 	%p6, %r22, 1;
	mov.b32 	%r49, 0;
	@%p6 bra 	$L__BB0_4;
	and.b32  	%r38, %r22, 2147483646;
	neg.s32 	%r48, %r38;
	mul.wide.u32 	%rd3, %r22, 8;
	add.s64 	%rd7, %rd2, 4;
	mul.wide.u32 	%rd15, %r22, 4;
	mov.u32 	%r44, %r6;
	mov.u32 	%r45, %r5;
	mov.u32 	%r46, %r7;
	mov.u32 	%r47, %r4;
$L__BB0_3:
	and.b32  	%r49, %r22, 2147483646;
	mul.wide.s32 	%rd6, %r47, 4;
	add.s64 	%rd8, %rd7, %rd6;
	mul.wide.s32 	%rd9, %r46, 4;
	add.s64 	%rd10, %rd1, %rd9;
	mul.wide.s32 	%rd11, %r45, 4;
	add.s64 	%rd12, %rd7, %rd11;
	mul.wide.s32 	%rd13, %r44, 4;
	add.s64 	%rd14, %rd7, %rd13;
	ld.global.f32 	%f1, [%rd8+-4];
	fma.rn.f32 	%f2, %f1, 0f00000000, 0f00000000;
	add.s64 	%rd16, %rd8, %rd15;
	ld.global.f32 	%f3, [%rd16+-4];
	add.f32 	%f4, %f3, %f2;
	add.s64 	%rd17, %rd8, %rd3;
	ld.global.f32 	%f5, [%rd17+-4];
	fma.rn.f32 	%f6, %f5, 0f00000000, %f4;
	ld.global.f32 	%f7, [%rd12+-4];
	add.f32 	%f8, %f7, %f6;
	add.s64 	%rd18, %rd12, %rd15;
	ld.global.f32 	%f9, [%rd18+-4];
	add.f32 	%f10, %f9, %f9;
	sub.f32 	%f11, %f8, %f10;
	add.s64 	%rd19, %rd12, %rd3;
	ld.global.f32 	%f12, [%rd19+-4];
	add.f32 	%f13, %f12, %f11;
	ld.global.f32 	%f14, [%rd14+-4];
	fma.rn.f32 	%f15, %f14, 0f00000000, %f13;
	add.s64 	%rd20, %rd14, %rd15;
	ld.global.f32 	%f16, [%rd20+-4];
	add.f32 	%f17, %f16, %f15;
	add.s64 	%rd21, %rd14, %rd3;
	ld.global.f32 	%f18, [%rd21+-4];
	fma.rn.f32 	%f19, %f18, 0f00000000, %f17;
	st.global.f32 	[%rd10], %f19;
	ld.global.f32 	%f20, [%rd8];
	fma.rn.f32 	%f21, %f20, 0f00000000, 0f00000000;
	ld.global.f32 	%f22, [%rd16];
	add.f32 	%f23, %f22, %f21;
	ld.global.f32 	%f24, [%rd17];
	fma.rn.f32 	%f25, %f24, 0f00000000, %f23;
	ld.global.f32 	%f26, [%rd12];
	add.f32 	%f27, %f26, %f25;
	ld.global.f32 	%f28, [%rd18];
	add.f32 	%f29, %f28, %f28;
	sub.f32 	%f30, %f27, %f29;
	ld.global.f32 	%f31, [%rd19];
	add.f32 	%f32, %f31, %f30;
	ld.global.f32 	%f33, [%rd14];
	fma.rn.f32 	%f34, %f33, 0f00000000, %f32;
	ld.global.f32 	%f35, [%rd20];
	add.f32 	%f36, %f35, %f34;
	ld.global.f32 	%f37, [%rd21];
	fma.rn.f32 	%f38, %f37, 0f00000000, %f36;
	st.global.f32 	[%rd10+4], %f38;
	add.s32 	%r48, %r48, 2;
	add.s32 	%r47, %r47, 2;
	add.s32 	%r46, %r46, 2;
	add.s32 	%r45, %r45, 2;
	add.s32 	%r44, %r44, 2;
	setp.ne.s32 	%p7, %r48, 0;
	@%p7 bra 	$L__BB0_3;
$L__BB0_4:
	and.b32  	%r39, %r22, 1;
	setp.eq.b32 	%p8, %r39, 1;
	not.pred 	%p9, %p8;
	@%p9 bra 	$L__BB0_6;
	add.s32 	%r40, %r49, %r4;
	mul.wide.s32 	%rd22, %r40, 4;
	add.s64 	%rd23, %rd2, %rd22;
	ld.global.f32 	%f39, [%rd23];
	fma.rn.f32 	%f40, %f39, 0f00000000, 0f00000000;
	mul.wide.u32 	%rd24, %r22, 4;
	add.s64 	%rd25, %rd23, %rd24;
	ld.global.f32 	%f41, [%rd25];
	add.f32 	%f42, %f41, %f40;
	add.s64 	%rd26, %rd25, %rd24;
	ld.global.f32 	%f43, [%rd26];
	fma.rn.f32 	%f44, %f43, 0f00000000, %f42;
	add.s32 	%r41, %r49, %r5;
	mul.wide.s32 	%rd27, %r41, 4;
	add.s64 	%rd28, %rd2, %rd27;
	ld.global.f32 	%f45, [%rd28];
	add.f32 	%f46, %f45, %f44;
	add.s64 	%rd29, %rd28, %rd24;
	ld.global.f32 	%f47, [%rd29];
	add.f32 	%f48, %f47, %f47;
	sub.f32 	%f49, %f46, %f48;
	add.s64 	%rd30, %rd29, %rd24;
	ld.global.f32 	%f50, [%rd30];
	add.f32 	%f51, %f50, %f49;
	add.s32 	%r42, %r49, %r6;
	mul.wide.s32 	%rd31, %r42, 4;
	add.s64 	%rd32, %rd2, %rd31;
	ld.global.f32 	%f52, [%rd32];
	fma.rn.f32 	%f53, %f52, 0f00000000, %f51;
	add.s64 	%rd33, %rd32, %rd24;
	ld.global.f32 	%f54, [%rd33];
	add.f32 	%f55, %f54, %f53;
	add.s64 	%rd34, %rd33, %rd24;
	ld.global.f32 	%f56, [%rd34];
	fma.rn.f32 	%f57, %f56, 0f00000000, %f55;
	add.s32 	%r43, %r49, %r7;
	mul.wide.s32 	%rd35, %r43, 4;
	add.s64 	%rd36, %rd1, %rd35;
	st.global.f32 	[%rd36], %f57;
$L__BB0_6:
	ret;

}


// ===== COMPILED SASS (sm_100) =====

	.target	sm_100

	.elftype	@"ET_EXEC"


//--------------------- .note.nv.tkinfo           --------------------------
	.section	.note.nv.tkinfo,"",@"SHT_NOTE"
	.sectionflags	@"SHF_NOTE_NV_TKINFO"
	.tkinfo
        /*0018*/ 	.word	0x00000002
        /*0030*/ 	.string	""
        /*0030*/ 	.string	"ptxas"
        /*0030*/ 	.string	"Cuda compilation tools, release 13.0, V13.0.88"
        /*0030*/ 	.string	"Build cuda_13.0.r13.0/compiler.36424714_0"
        /*0030*/ 	.string	"-arch sm_100 -m 64 "



//--------------------- .note.nv.cuinfo           --------------------------
	.section	.note.nv.cuinfo,"",@"SHT_NOTE"
	.sectionflags	@"SHF_NOTE_NV_CUINFO"
        /*0018*/ 	.short	0x0002
        /*001a*/ 	.short	0x0064
        /*001c*/ 	.short	0x0082
	.zero		2


//--------------------- .nv.info                  --------------------------
	.section	.nv.info,"",@"SHT_CUDA_INFO"
	.align	4


	//----- nvinfo : EIATTR_REGCOUNT
	.align		4
        /*0000*/ 	.byte	0x04, 0x2f
        /*0002*/ 	.short	(.L_1 - .L_0)
	.align		4
.L_0:
        /*0004*/ 	.word	index@(_Z11applyKernelPKfPfiii)
        /*0008*/ 	.word	0x00000020


	//----- nvinfo : EIATTR_FRAME_SIZE
	.align		4
.L_1:
        /*000c*/ 	.byte	0x04, 0x11
        /*000e*/ 	.short	(.L_3 - .L_2)
	.align		4
.L_2:
        /*0010*/ 	.word	index@(_Z11applyKernelPKfPfiii)
        /*0014*/ 	.word	0x00000000


	//----- nvinfo : EIATTR_MIN_STACK_SIZE
	.align		4
.L_3:
        /*0018*/ 	.byte	0x04, 0x12
        /*001a*/ 	.short	(.L_5 - .L_4)
	.align		4
.L_4:
        /*001c*/ 	.word	index@(_Z11applyKernelPKfPfiii)
        /*0020*/ 	.word	0x00000000
.L_5:


//--------------------- .nv.compat                --------------------------
	.section	.nv.compat,"",@"SHT_CUDA_COMPAT_INFO"
	.align	4
        /*0000*/ 	.byte	0x02, 0x09, 0x00, 0x00, 0x02, 0x02, 0x01, 0x00, 0x02, 0x05, 0x05, 0x00, 0x03, 0x07, 0x01, 0x01
        /*0010*/ 	.byte	0x02, 0x03, 0x00, 0x00, 0x02, 0x06, 0x01, 0x00, 0x04, 0x0b, 0x08, 0x00, 0x09, 0x00, 0x00, 0x00
        /*0020*/ 	.byte	0x00, 0x00, 0x00, 0x00


//--------------------- .nv.info._Z11applyKernelPKfPfiii --------------------------
	.section	.nv.info._Z11applyKernelPKfPfiii,"",@"SHT_CUDA_INFO"
	.sectionflags	@""
	.align	4


	//----- nvinfo : EIATTR_CUDA_API_VERSION
	.align		4
        /*0000*/ 	.byte	0x04, 0x37
        /*0002*/ 	.short	(.L_7 - .L_6)
.L_6:
        /*0004*/ 	.word	0x00000082


	//----- nvinfo : EIATTR_KPARAM_INFO
	.align		4
.L_7:
        /*0008*/ 	.byte	0x04, 0x17
        /*000a*/ 	.short	(.L_9 - .L_8)
.L_8:
        /*000c*/ 	.word	0x00000000
        /*0010*/ 	.short	0x0004
        /*0012*/ 	.short	0x0018
        /*0014*/ 	.byte	0x00, 0xf0, 0x11, 0x00


	//----- nvinfo : EIATTR_KPARAM_INFO
	.align		4
.L_9:
        /*0018*/ 	.byte	0x04, 0x17
        /*001a*/ 	.short	(.L_11 - .L_10)
.L_10:
        /*001c*/ 	.word	0x00000000
        /*0020*/ 	.short	0x0003
        /*0022*/ 	.short	0x0014
        /*0024*/ 	.byte	0x00, 0xf0, 0x11, 0x00


	//----- nvinfo : EIATTR_KPARAM_INFO
	.align		4
.L_11:
        /*0028*/ 	.byte	0x04, 0x17
        /*002a*/ 	.short	(.L_13 - .L_12)
.L_12:
        /*002c*/ 	.word	0x00000000
        /*0030*/ 	.short	0x0002
        /*0032*/ 	.short	0x0010
        /*0034*/ 	.byte	0x00, 0xf0, 0x11, 0x00


	//----- nvinfo : EIATTR_KPARAM_INFO
	.align		4
.L_13:
        /*0038*/ 	.byte	0x04, 0x17
        /*003a*/ 	.short	(.L_15 - .L_14)
.L_14:
        /*003c*/ 	.word	0x00000000
        /*0040*/ 	.short	0x0001
        /*0042*/ 	.short	0x0008
        /*0044*/ 	.byte	0x00, 0xf5, 0x21, 0x00


	//----- nvinfo : EIATTR_KPARAM_INFO
	.align		4
.L_15:
        /*0048*/ 	.byte	0x04, 0x17
        /*004a*/ 	.short	(.L_17 - .L_16)
.L_16:
        /*004c*/ 	.word	0x00000000
        /*0050*/ 	.short	0x0000
        /*0052*/ 	.short	0x0000
        /*0054*/ 	.byte	0x00, 0xf5, 0x21, 0x00


	//----- nvinfo : EIATTR_SPARSE_MMA_MASK
	.align		4
.L_17:
        /*0058*/ 	.byte	0x03, 0x50
        /*005a*/ 	.short	0x0000


	//----- nvinfo : EIATTR_MAXREG_COUNT
	.align		4
        /*005c*/ 	.byte	0x03, 0x1b
        /*005e*/ 	.short	0x00ff


	//----- nvinfo : EIATTR_MERCURY_ISA_VERSION
	.align		4
        /*0060*/ 	.byte	0x03, 0x5f
        /*0062*/ 	.short	0x0101


	//----- nvinfo : EIATTR_VRC_CTA_INIT_COUNT
	.align		4
        /*0064*/ 	.byte	0x02, 0x4a
	.zero		1
	.zero		1


	//----- nvinfo : EIATTR_EXIT_INSTR_OFFSETS
	.align		4
        /*0068*/ 	.byte	0x04, 0x1c
        /*006a*/ 	.short	(.L_19 - .L_18)


	//   ....[0]....
.L_18:
        /*006c*/ 	.word	0x00000100


	//   ....[1]....
        /*0070*/ 	.word	0x00000670


	//   ....[2]....
        /*0074*/ 	.word	0x000008c0


	//----- nvinfo : EIATTR_CBANK_PARAM_SIZE
	.align		4
.L_19:
        /*0078*/ 	.byte	0x03, 0x19
        /*007a*/ 	.short	0x001c


	//----- nvinfo : EIATTR_PARAM_CBANK
	.align		4
        /*007c*/ 	.byte	0x04, 0x0a
        /*007e*/ 	.short	(.L_21 - .L_20)
	.align		4
.L_20:
        /*0080*/ 	.word	index@(.nv.constant0._Z11applyKernelPKfPfiii)
        /*0084*/ 	.short	0x0380
        /*0086*/ 	.short	0x001c


	//----- nvinfo : EIATTR_SW_WAR
	.align		4
.L_21:
        /*0088*/ 	.byte	0x04, 0x36
        /*008a*/ 	.short	(.L_23 - .L_22)
.L_22:
        /*008c*/ 	.word	0x00000008
.L_23:


//--------------------- .nv.callgraph             --------------------------
	.section	.nv.callgraph,"",@"SHT_CUDA_CALLGRAPH"
	.align	4
	.sectionentsize	8
	.align		4
        /*0000*/ 	.word	0x00000000
	.align		4
        /*0004*/ 	.word	0xffffffff
	.align		4
        /*0008*/ 	.word	0x00000000
	.align		4
        /*000c*/ 	.word	0xfffffffe
	.align		4
        /*0010*/ 	.word	0x00000000
	.align		4
        /*0014*/ 	.word	0xfffffffd
	.align		4
        /*0018*/ 	.word	0x00000000
	.align		4
        /*001c*/ 	.word	0xfffffffc


//--------------------- .text._Z11applyKernelPKfPfiii --------------------------
	.section	.text._Z11applyKernelPKfPfiii,"ax",@progbits
	.align	128
        .global         _Z11applyKernelPKfPfiii
        .type           _Z11applyKernelPKfPfiii,@function
        .size           _Z11applyKernelPKfPfiii,(.L_x_3 - _Z11applyKernelPKfPfiii)
        .other          _Z11applyKernelPKfPfiii,@"STO_CUDA_ENTRY STV_DEFAULT"
_Z11applyKernelPKfPfiii:
.text._Z11applyKernelPKfPfiii:
[----:B------:R-:W-:Y:S01]  /*0000*/  LDC R1, c[0x0][0x37c] ;  /* 0x0000df00ff017b82 */ /* 0x000fe20000000800 */
[----:B------:R-:W0:Y:S07]  /*0010*/  S2R R4, SR_TID.Y ;  /* 0x0000000000047919 */ /* 0x000e2e0000002200 */
[----:B------:R-:W1:Y:S01]  /*0020*/  LDC R2, c[0x0][0x360] ;  /* 0x0000d800ff027b82 */ /* 0x000e620000000800 */
[----:B------:R-:W2:Y:S01]  /*0030*/  LDCU.64 UR4, c[0x0][0x390] ;  /* 0x00007200ff0477ac */ /* 0x000ea20008000a00 */
[----:B------:R-:W1:Y:S06]  /*0040*/  S2R R5, SR_TID.X ;  /* 0x0000000000057919 */ /* 0x000e6c0000002100 */
[----:B------:R-:W0:Y:S08]  /*0050*/  S2UR UR6, SR_CTAID.Y ;  /* 0x00000000000679c3 */ /* 0x000e300000002600 */
[----:B------:R-:W0:Y:S01]  /*0060*/  LDC R3, c[0x0][0x364] ;  /* 0x0000d900ff037b82 */ /* 0x000e220000000800 */
[----:B--2---:R-:W-:-:S07]  /*0070*/  UIADD3 UR4, UPT, UPT, UR4, -0x2, URZ ;  /* 0xfffffffe04047890 */ /* 0x004fce000fffe0ff */
[----:B------:R-:W1:Y:S08]  /*0080*/  S2UR UR7, SR_CTAID.X ;  /* 0x00000000000779c3 */ /* 0x000e700000002500 */
[----:B------:R-:W2:Y:S01]  /*0090*/  LDC R0, c[0x0][0x398] ;  /* 0x0000e600ff007b82 */ /* 0x000ea20000000800 */
[----:B0-----:R-:W-:Y:S01]  /*00a0*/  IMAD R3, R3, UR6, R4 ;  /* 0x0000000603037c24 */ /* 0x001fe2000f8e0204 */
[----:B------:R-:W-:-:S04]  /*00b0*/  UIADD3 UR6, UPT, UPT, UR5, -0x2, URZ ;  /* 0xfffffffe05067890 */ /* 0x000fc8000fffe0ff */
[----:B------:R-:W-:Y:S01]  /*00c0*/  ISETP.GE.AND P0, PT, R3, UR4, PT ;  /* 0x0000000403007c0c */ /* 0x000fe2000bf06270 */
[----:B-1----:R-:W-:-:S05]  /*00d0*/  IMAD R2, R2, UR7, R5 ;  /* 0x0000000702027c24 */ /* 0x002fca000f8e0205 */
[----:B------:R-:W-:-:S04]  /*00e0*/  ISETP.GE.OR P0, PT, R2, UR6, P0 ;  /* 0x0000000602007c0c */ /* 0x000fc80008706670 */
[----:B--2---:R-:W-:-:S13]  /*00f0*/  ISETP.LT.OR P0, PT, R0, 0x1, P0 ;  /* 0x000000010000780c */ /* 0x004fda0000701670 */
[----:B------:R-:W-:Y:S05]  /*0100*/  @P0 EXIT ;  /* 0x000000000000094d */ /* 0x000fea0003800000 */
[----:B------:R-:W-:Y:S01]  /*0110*/  ISETP.NE.AND P0, PT, R0, 0x1, PT ;  /* 0x000000010000780c */ /* 0x000fe20003f05270 */
[C-C-:B------:R-:W-:Y:S01]  /*0120*/  IMAD R5, R3.reuse, UR5, R2.reuse ;  /* 0x0000000503057c24 */ /* 0x140fe2000f8e0202 */
[----:B------:R-:W0:Y:S01]  /*0130*/  LDCU.64 UR8, c[0x0][0x358] ;  /* 0x00006b00ff0877ac */ /* 0x000e220008000a00 */
[----:B------:R-:W-:Y:S02]  /*0140*/  IMAD R3, R3, UR6, R2 ;  /* 0x0000000603037c24 */ /* 0x000fe4000f8e0202 */
[----:B------:R-:W-:Y:S01]  /*0150*/  HFMA2 R8, -RZ, RZ, 0, 0 ;  /* 0x00000000ff087431 */ /* 0x000fe200000001ff */
[----:B------:R-:W-:Y:S01]  /*0160*/  IADD3 R7, PT, PT, R5, UR5, RZ ;  /* 0x0000000505077c10 */ /* 0x000fe2000fffe0ff */
[-C--:B------:R-:W-:Y:S02]  /*0170*/  IMAD R2, R3, R0.reuse, RZ ;  /* 0x0000000003027224 */ /* 0x080fe400078e02ff */
[-C--:B------:R-:W-:Y:S01]  /*0180*/  IMAD R3, R5, R0.reuse, RZ ;  /* 0x0000000005037224 */ /* 0x080fe200078e02ff */
[C---:B------:R-:W-:Y:S01]  /*0190*/  IADD3 R9, PT, PT, R7.reuse, UR5, RZ ;  /* 0x0000000507097c10 */ /* 0x040fe2000fffe0ff */
[----:B------:R-:W-:-:S04]  /*01a0*/  IMAD R4, R7, R0, RZ ;  /* 0x0000000007047224 */ /* 0x000fc800078e02ff */
[----:B------:R-:W-:Y:S01]  /*01b0*/  IMAD R5, R9, R0, RZ ;  /* 0x0000000009057224 */ /* 0x000fe200078e02ff */
[----:B------:R-:W-:Y:S06]  /*01c0*/  @!P0 BRA `(.L_x_0) ;  /* 0x0000000400208947 */ /* 0x000fec0003800000 */
[----:B------:R-:W1:Y:S01]  /*01d0*/  LDCU.64 UR4, c[0x0][0x380] ;  /* 0x00007000ff0477ac */ /* 0x000e620008000a00 */
[----:B------:R-:W-:Y:S02]  /*01e0*/  LOP3.LUT R26, R0, 0x7ffffffe, RZ, 0xc0, !PT ;  /* 0x7ffffffe001a7812 */ /* 0x000fe400078ec0ff */
[----:B------:R-:W-:Y:S02]  /*01f0*/  MOV R29, R5 ;  /* 0x00000005001d7202 */ /* 0x000fe40000000f00 */
[----:B------:R-:W-:Y:S02]  /*0200*/  MOV R25, R4 ;  /* 0x0000000400197202 */ /* 0x000fe40000000f00 */
[----:B------:R-:W-:Y:S02]  /*0210*/  MOV R27, R2 ;  /* 0x00000002001b7202 */ /* 0x000fe40000000f00 */
[----:B------:R-:W-:Y:S02]  /*0220*/  MOV R24, R3 ;  /* 0x0000000300187202 */ /* 0x000fe40000000f00 */
[----:B------:R-:W-:Y:S01]  /*0230*/  IADD3 R26, PT, PT, -R26, RZ, RZ ;  /* 0x000000ff1a1a7210 */ /* 0x000fe20007ffe1ff */
[----:B-1----:R-:W-:-:S04]  /*0240*/  UIADD3 UR4, UP0, UPT, UR4, 0x4, URZ ;  /* 0x0000000404047890 */ /* 0x002fc8000ff1e0ff */
[----:B------:R-:W-:Y:S02]  /*0250*/  UIADD3.X UR5, UPT, UPT, URZ, UR5, URZ, UP0, !UPT ;  /* 0x00000005ff057290 */ /* 0x000fe400087fe4ff */
[----:B------:R-:W-:-:S04]  /*0260*/  MOV R6, UR4 ;  /* 0x0000000400067c02 */ /* 0x000fc80008000f00 */
[----:B------:R-:W-:-:S07]  /*0270*/  MOV R7, UR5 ;  /* 0x0000000500077c02 */ /* 0x000fce0008000f00 */
.L_x_1:
[----:B------:R-:W-:-:S05]  /*0280*/  IMAD.WIDE R8, R24, 0x4, R6 ;  /* 0x0000000418087825 */ /* 0x000fca00078e0206 */
[----:B0-----:R-:W2:Y:S01]  /*0290*/  LDG.E R14, desc[UR8][R8.64+-0x4] ;  /* 0xfffffc08080e7981 */ /* 0x001ea2000c1e1900 */
[----:B------:R-:W-:-:S04]  /*02a0*/  IMAD.WIDE.U32 R10, R0, 0x4, R8 ;  /* 0x00000004000a7825 */ /* 0x000fc800078e0008 */
[C---:B------:R-:W-:Y:S01]  /*02b0*/  IMAD.WIDE.U32 R12, R0.reuse, 0x8, R8 ;  /* 0x00000008000c7825 */ /* 0x040fe200078e0008 */
[----:B------:R-:W3:Y:S03]  /*02c0*/  LDG.E R15, desc[UR8][R10.64+-0x4] ;  /* 0xfffffc080a0f7981 */ /* 0x000ee6000c1e1900 */
[----:B------:R-:W-:Y:S01]  /*02d0*/  IMAD.WIDE R18, R25, 0x4, R6 ;  /* 0x0000000419127825 */ /* 0x000fe200078e0206 */
[----:B-1----:R-:W4:Y:S04]  /*02e0*/  LDG.E R17, desc[UR8][R12.64+-0x4] ;  /* 0xfffffc080c117981 */ /* 0x002f28000c1e1900 */
[----:B------:R-:W5:Y:S01]  /*02f0*/  LDG.E R22, desc[UR8][R18.64+-0x4] ;  /* 0xfffffc0812167981 */ /* 0x000f62000c1e1900 */
[----:B------:R-:W-:-:S06]  /*0300*/  IMAD.WIDE.U32 R20, R0, 0x4, R18 ;  /* 0x0000000400147825 */ /* 0x000fcc00078e0012 */
[----:B------:R5:W5:Y:S01]  /*0310*/  LDG.E R20, desc[UR8][R20.64+-0x4] ;  /* 0xfffffc0814147981 */ /* 0x000b62000c1e1900 */
[----:B--2---:R-:W-:-:S04]  /*0320*/  FFMA R14, RZ, R14, RZ ;  /* 0x0000000eff0e7223 */ /* 0x004fc800000000ff */
[----:B---3--:R-:W-:-:S04]  /*0330*/  FADD R14, R14, R15 ;  /* 0x0000000f0e0e7221 */ /* 0x008fc80000000000 */
[----:B----4-:R-:W-:Y:S01]  /*0340*/  FFMA R23, RZ, R17, R14 ;  /* 0x00000011ff177223 */ /* 0x010fe2000000000e */
[----:B------:R-:W-:-:S04]  /*0350*/  IMAD.WIDE.U32 R14, R0, 0x8, R18 ;  /* 0x00000008000e7825 */ /* 0x000fc800078e0012 */
[----:B-----5:R-:W-:Y:S01]  /*0360*/  FADD R21, R23, R22 ;  /* 0x0000001617157221 */ /* 0x020fe20000000000 */
[----:B------:R-:W-:Y:S01]  /*0370*/  IMAD.WIDE R16, R29, 0x4, R6 ;  /* 0x000000041d107825 */ /* 0x000fe200078e0206 */
[----:B------:R-:W2:Y:S04]  /*0380*/  LDG.E R22, desc[UR8][R14.64+-0x4] ;  /* 0xfffffc080e167981 */ /* 0x000ea8000c1e1900 */
[----:B------:R-:W3:Y:S01]  /*0390*/  LDG.E R23, desc[UR8][R16.64+-0x4] ;  /* 0xfffffc0810177981 */ /* 0x000ee2000c1e1900 */
[----:B------:R-:W-:-:S05]  /*03a0*/  IMAD.WIDE.U32 R18, R0, 0x4, R16 ;  /* 0x0000000400127825 */ /* 0x000fca00078e0010 */
[----:B------:R-:W4:Y:S01]  /*03b0*/  LDG.E R28, desc[UR8][R18.64+-0x4] ;  /* 0xfffffc08121c7981 */ /* 0x000f22000c1e1900 */
[----:B------:R-:W-:-:S04]  /*03c0*/  FADD R20, R20, R20 ;  /* 0x0000001414147221 */ /* 0x000fc80000000000 */
[----:B------:R-:W-:-:S04]  /*03d0*/  FADD R21, R21, -R20 ;  /* 0x8000001415157221 */ /* 0x000fc80000000000 */
[----:B--2---:R-:W-:-:S04]  /*03e0*/  FADD R20, R21, R22 ;  /* 0x0000001615147221 */ /* 0x004fc80000000000 */
[----:B---3--:R-:W-:Y:S01]  /*03f0*/  FFMA R23, RZ, R23, R20 ;  /* 0x00000017ff177223 */ /* 0x008fe20000000014 */
[----:B------:R-:W-:-:S04]  /*0400*/  IMAD.WIDE.U32 R20, R0, 0x8, R16 ;  /* 0x0000000800147825 */ /* 0x000fc800078e0010 */
[----:B----4-:R-:W-:Y:S02]  /*0410*/  FADD R28, R23, R28 ;  /* 0x0000001c171c7221 */ /* 0x010fe40000000000 */
[----:B------:R-:W2:Y:S02]  /*0420*/  LDG.E R23, desc[UR8][R20.64+-0x4] ;  /* 0xfffffc0814177981 */ /* 0x000ea4000c1e1900 */
[----:B--2---:R-:W-:Y:S02]  /*0430*/  FFMA R28, RZ, R23, R28 ;  /* 0x00000017ff1c7223 */ /* 0x004fe4000000001c */
[----:B------:R-:W0:Y:S02]  /*0440*/  LDC.64 R22, c[0x0][0x388] ;  /* 0x0000e200ff167b82 */ /* 0x000e240000000a00 */
[----:B0-----:R-:W-:-:S05]  /*0450*/  IMAD.WIDE R22, R27, 0x4, R22 ;  /* 0x000000041b167825 */ /* 0x001fca00078e0216 */
[----:B------:R0:W-:Y:S04]  /*0460*/  STG.E desc[UR8][R22.64], R28 ;  /* 0x0000001c16007986 */ /* 0x0001e8000c101908 */
[----:B------:R-:W2:Y:S04]  /*0470*/  LDG.E R10, desc[UR8][R10.64] ;  /* 0x000000080a0a7981 */ /* 0x000ea8000c1e1900 */
[----:B------:R-:W3:Y:S04]  /*0480*/  LDG.E R14, desc[UR8][R14.64] ;  /* 0x000000080e0e7981 */ /* 0x000ee8000c1e1900 */
[----:B0-----:R0:W4:Y:S04]  /*0490*/  LDG.E R28, desc[UR8][R8.64] ;  /* 0x00000008081c7981 */ /* 0x001128000c1e1900 */
[----:B------:R1:W5:Y:S04]  /*04a0*/  LDG.E R11, desc[UR8][R12.64] ;  /* 0x000000080c0b7981 */ /* 0x000368000c1e1900 */
[----:B------:R-:W3:Y:S01]  /*04b0*/  LDG.E R17, desc[UR8][R16.64] ;  /* 0x0000000810117981 */ /* 0x000ee2000c1e1900 */
[----:B0-----:R-:W-:-:S03]  /*04c0*/  IMAD.WIDE R8, R25, 0x4, R6 ;  /* 0x0000000419087825 */ /* 0x001fc600078e0206 */
[----:B------:R-:W3:Y:S01]  /*04d0*/  LDG.E R18, desc[UR8][R18.64] ;  /* 0x0000000812127981 */ /* 0x000ee2000c1e1900 */
[----:B-1----:R-:W-:-:S03]  /*04e0*/  IMAD.WIDE.U32 R12, R0, 0x4, R8 ;  /* 0x00000004000c7825 */ /* 0x002fc600078e0008 */
[----:B------:R-:W3:Y:S04]  /*04f0*/  LDG.E R15, desc[UR8][R8.64] ;  /* 0x00000008080f7981 */ /* 0x000ee8000c1e1900 */
[----:B------:R-:W3:Y:S04]  /*0500*/  LDG.E R20, desc[UR8][R20.64] ;  /* 0x0000000814147981 */ /* 0x000ee8000c1e1900 */
[----:B------:R-:W3:Y:S01]  /*0510*/  LDG.E R12, desc[UR8][R12.64] ;  /* 0x000000080c0c7981 */ /* 0x000ee2000c1e1900 */
[----:B------:R-:W-:-:S04]  /*0520*/  IADD3 R26, PT, PT, R26, 0x2, RZ ;  /* 0x000000021a1a7810 */ /* 0x000fc80007ffe0ff */
[----:B------:R-:W-:Y:S02]  /*0530*/  ISETP.NE.AND P0, PT, R26, RZ, PT ;  /* 0x000000ff1a00720c */ /* 0x000fe40003f05270 */
[----:B------:R-:W-:Y:S02]  /*0540*/  IADD3 R24, PT, PT, R24, 0x2, RZ ;  /* 0x0000000218187810 */ /* 0x000fe40007ffe0ff */
[----:B------:R-:W-:Y:S02]  /*0550*/  IADD3 R29, PT, PT, R29, 0x2, RZ ;  /* 0x000000021d1d7810 */ /* 0x000fe40007ffe0ff */
[----:B------:R-:W-:Y:S02]  /*0560*/  IADD3 R25, PT, PT, R25, 0x2, RZ ;  /* 0x0000000219197810 */ /* 0x000fe40007ffe0ff */
[----:B------:R-:W-:Y:S01]  /*0570*/  IADD3 R27, PT, PT, R27, 0x2, RZ ;  /* 0x000000021b1b7810 */ /* 0x000fe20007ffe0ff */
[----:B----4-:R-:W-:-:S04]  /*0580*/  FFMA R28, RZ, R28, RZ ;  /* 0x0000001cff1c7223 */ /* 0x010fc800000000ff */
[----:B--2---:R-:W-:-:S04]  /*0590*/  FADD R10, R28, R10 ;  /* 0x0000000a1c0a7221 */ /* 0x004fc80000000000 */
[----:B-----5:R-:W-:-:S04]  /*05a0*/  FFMA R10, RZ, R11, R10 ;  /* 0x0000000bff0a7223 */ /* 0x020fc8000000000a */
[----:B---3--:R-:W-:Y:S01]  /*05b0*/  FADD R10, R10, R15 ;  /* 0x0000000f0a0a7221 */ /* 0x008fe20000000000 */
[----:B------:R-:W-:-:S04]  /*05c0*/  FADD R11, R12, R12 ;  /* 0x0000000c0c0b7221 */ /* 0x000fc80000000000 */
[----:B------:R-:W-:-:S04]  /*05d0*/  FADD R11, R10, -R11 ;  /* 0x8000000b0a0b7221 */ /* 0x000fc80000000000 */
[----:B------:R-:W-:-:S04]  /*05e0*/  FADD R8, R11, R14 ;  /* 0x0000000e0b087221 */ /* 0x000fc80000000000 */
[----:B------:R-:W-:-:S04]  /*05f0*/  FFMA R17, RZ, R17, R8 ;  /* 0x00000011ff117223 */ /* 0x000fc80000000008 */
[----:B------:R-:W-:-:S04]  /*0600*/  FADD R17, R17, R18 ;  /* 0x0000001211117221 */ /* 0x000fc80000000000 */
[----:B------:R-:W-:-:S05]  /*0610*/  FFMA R17, RZ, R20, R17 ;  /* 0x00000014ff117223 */ /* 0x000fca0000000011 */
[----:B------:R1:W-:Y:S01]  /*0620*/  STG.E desc[UR8][R22.64+0x4], R17 ;  /* 0x0000041116007986 */ /* 0x0003e2000c101908 */
[----:B------:R-:W-:Y:S05]  /*0630*/  @P0 BRA `(.L_x_1) ;  /* 0xfffffffc00100947 */ /* 0x000fea000383ffff */
[----:B------:R-:W-:-:S07]  /*0640*/  LOP3.LUT R8, R0, 0x7ffffffe, RZ, 0xc0, !PT ;  /* 0x7ffffffe00087812 */ /* 0x000fce00078ec0ff */
.L_x_0:
[----:B------:R-:W-:-:S04]  /*0650*/  LOP3.LUT R6, R0, 0x1, RZ, 0xc0, !PT ;  /* 0x0000000100067812 */ /* 0x000fc800078ec0ff */
[----:B------:R-:W-:-:S13]  /*0660*/  ISETP.NE.U32.AND P0, PT, R6, 0x1, PT ;  /* 0x000000010600780c */ /* 0x000fda0003f05070 */
[----:B0-----:R-:W-:Y:S05]  /*0670*/  @P0 EXIT ;  /* 0x000000000000094d */ /* 0x001fea0003800000 */
[----:B------:R-:W0:Y:S01]  /*0680*/  LDC.64 R6, c[0x0][0x380] ;  /* 0x0000e000ff067b82 */ /* 0x000e220000000a00 */
[-C--:B------:R-:W-:Y:S02]  /*0690*/  IADD3 R13, PT, PT, R3, R8.reuse, RZ ;  /* 0x00000008030d7210 */ /* 0x080fe40007ffe0ff */
[-C--:B-1----:R-:W-:Y:S02]  /*06a0*/  IADD3 R17, PT, PT, R4, R8.reuse, RZ ;  /* 0x0000000804117210 */ /* 0x082fe40007ffe0ff */
[----:B------:R-:W-:Y:S01]  /*06b0*/  IADD3 R23, PT, PT, R5, R8, RZ ;  /* 0x0000000805177210 */ /* 0x000fe20007ffe0ff */
[----:B0-----:R-:W-:-:S04]  /*06c0*/  IMAD.WIDE R12, R13, 0x4, R6 ;  /* 0x000000040d0c7825 */ /* 0x001fc800078e0206 */
[----:B------:R-:W-:Y:S01]  /*06d0*/  IMAD.WIDE R16, R17, 0x4, R6 ;  /* 0x0000000411107825 */ /* 0x000fe200078e0206 */
[----:B------:R0:W2:Y:S03]  /*06e0*/  LDG.E R3, desc[UR8][R12.64] ;  /* 0x000000080c037981 */ /* 0x0000a6000c1e1900 */
[C---:B------:R-:W-:Y:S01]  /*06f0*/  IMAD.WIDE.U32 R14, R0.reuse, 0x4, R12 ;  /* 0x00000004000e7825 */ /* 0x040fe200078e000c */
[----:B------:R-:W3:Y:S04]  /*0700*/  LDG.E R5, desc[UR8][R16.64] ;  /* 0x0000000810057981 */ /* 0x000ee8000c1e1900 */
[----:B------:R1:W4:Y:S01]  /*0710*/  LDG.E R9, desc[UR8][R14.64] ;  /* 0x000000080e097981 */ /* 0x000322000c1e1900 */
[----:B------:R-:W-:-:S04]  /*0720*/  IMAD.WIDE.U32 R10, R0, 0x4, R14 ;  /* 0x00000004000a7825 */ /* 0x000fc800078e000e */
[C---:B------:R-:W-:Y:S02]  /*0730*/  IMAD.WIDE.U32 R18, R0.reuse, 0x4, R16 ;  /* 0x0000000400127825 */ /* 0x040fe400078e0010 */
[----:B------:R-:W5:Y:S02]  /*0740*/  LDG.E R10, desc[UR8][R10.64] ;  /* 0x000000080a0a7981 */ /* 0x000f64000c1e1900 */
[----:B------:R-:W-:Y:S02]  /*0750*/  IMAD.WIDE R22, R23, 0x4, R6 ;  /* 0x0000000417167825 */ /* 0x000fe400078e0206 */
[----:B------:R-:W3:Y:S01]  /*0760*/  LDG.E R4, desc[UR8][R18.64] ;  /* 0x0000000812047981 */ /* 0x000ee2000c1e1900 */
[----:B------:R-:W3:Y:S01]  /*0770*/  LDC.64 R6, c[0x0][0x388] ;  /* 0x0000e200ff067b82 */ /* 0x000ee20000000a00 */
[----:B------:R-:W-:-:S04]  /*0780*/  IMAD.WIDE.U32 R20, R0, 0x4, R18 ;  /* 0x0000000400147825 */ /* 0x000fc800078e0012 */
[C---:B0-----:R-:W-:Y:S02]  /*0790*/  IMAD.WIDE.U32 R12, R0.reuse, 0x4, R22 ;  /* 0x00000004000c7825 */ /* 0x041fe400078e0016 */
[----:B------:R-:W3:Y:S04]  /*07a0*/  LDG.E R21, desc[UR8][R20.64] ;  /* 0x0000000814157981 */ /* 0x000ee8000c1e1900 */
[----:B------:R-:W3:Y:S01]  /*07b0*/  LDG.E R23, desc[UR8][R22.64] ;  /* 0x0000000816177981 */ /* 0x000ee2000c1e1900 */
[----:B-1----:R-:W-:-:S03]  /*07c0*/  IMAD.WIDE.U32 R14, R0, 0x4, R12 ;  /* 0x00000004000e7825 */ /* 0x002fc600078e000c */
[----:B------:R-:W3:Y:S04]  /*07d0*/  LDG.E R13, desc[UR8][R12.64] ;  /* 0x000000080c0d7981 */ /* 0x000ee8000c1e1900 */
[----:B------:R-:W3:Y:S01]  /*07e0*/  LDG.E R15, desc[UR8][R14.64] ;  /* 0x000000080e0f7981 */ /* 0x000ee2000c1e1900 */
[----:B--2---:R-:W-:-:S04]  /*07f0*/  FFMA R0, RZ, R3, RZ ;  /* 0x00000003ff007223 */ /* 0x004fc800000000ff */
[----:B----4-:R-:W-:-:S04]  /*0800*/  FADD R9, R0, R9 ;  /* 0x0000000900097221 */ /* 0x010fc80000000000 */
[----:B-----5:R-:W-:-:S04]  /*0810*/  FFMA R10, RZ, R10, R9 ;  /* 0x0000000aff0a7223 */ /* 0x020fc80000000009 */
[----:B---3--:R-:W-:Y:S01]  /*0820*/  FADD R5, R10, R5 ;  /* 0x000000050a057221 */ /* 0x008fe20000000000 */
[----:B------:R-:W-:-:S04]  /*0830*/  FADD R4, R4, R4 ;  /* 0x0000000404047221 */ /* 0x000fc80000000000 */
[----:B------:R-:W-:-:S04]  /*0840*/  FADD R0, R5, -R4 ;  /* 0x8000000405007221 */ /* 0x000fc80000000000 */
[----:B------:R-:W-:Y:S01]  /*0850*/  FADD R0, R0, R21 ;  /* 0x0000001500007221 */ /* 0x000fe20000000000 */
[----:B------:R-:W-:-:S03]  /*0860*/  IADD3 R3, PT, PT, R2, R8, RZ ;  /* 0x0000000802037210 */ /* 0x000fc60007ffe0ff */
[----:B------:R-:W-:-:S04]  /*0870*/  FFMA R0, RZ, R23, R0 ;  /* 0x00000017ff007223 */ /* 0x000fc80000000000 */
[----:B------:R-:W-:Y:S01]  /*0880*/  FADD R0, R0, R13 ;  /* 0x0000000d00007221 */ /* 0x000fe20000000000 */
[----:B------:R-:W-:-:S04]  /*0890*/  IMAD.WIDE R6, R3, 0x4, R6 ;  /* 0x0000000403067825 */ /* 0x000fc800078e0206 */
[----:B------:R-:W-:-:S05]  /*08a0*/  FFMA R15, RZ, R15, R0 ;  /* 0x0000000fff0f7223 */ /* 0x000fca0000000000 */
[----:B------:R-:W-:Y:S01]  /*08b0*/  STG.E desc[UR8][R6.64], R15 ;  /* 0x0000000f06007986 */ /* 0x000fe2000c101908 */
[----:B------:R-:W-:Y:S05]  /*08c0*/  EXIT ;  /* 0x000000000000794d */ /* 0x000fea0003800000 */
.L_x_2:
[----:B------:R-:W-:-:S00]  /*08d0*/  BRA `(.L_x_2) ;  /* 0xfffffffc00fc7947 */ /* 0x000fc0000383ffff */
[----:B------:R-:W-:-:S00]  /*08e0*/  NOP ;  /* 0x0000000000007918 */ /* 0x000fc00000000000 */
        /* <DEDUP_REMOVED lines=9> */
.L_x_3:


//--------------------- .nv.shared.reserved.0     --------------------------
	.section	.nv.shared.reserved.0,"aw",@nobits
	.weak		__nv_reservedSMEM_offset_0_alias
	.size		__nv_reservedSMEM_offset_0_alias, 0, 64
	.other		__nv_reservedSMEM_offset_0_alias,@"STO_CUDA_RESERVED_SHARED STV_DEFAULT"
__nv_reservedSMEM_offset_0_alias:
	.zero		0
	.zero		64


//--------------------- .nv.constant0._Z11applyKernelPKfPfiii --------------------------
	.section	.nv.constant0._Z11applyKernelPKfPfiii,"a",@progbits
	.sectionflags	@""
	.align	4
.nv.constant0._Z11applyKernelPKfPfiii:
	.zero		924


//--------------------- SYMBOLS --------------------------

	.type		.nv.reservedSmem.offset0,@object
	.size		.nv.reservedSmem.offset0,0x4
